//
// Generated by NVIDIA NVVM Compiler
//
// Compiler Build ID: CL-36424714
// Cuda compilation tools, release 13.0, V13.0.88
// Based on NVVM 20.0.0
//

.version 9.0
.target sm_100
.address_size 64

	// .globl	_Z4multPfS_S_i
// _ZZ4multPfS_S_iE2sa has been demoted
// _ZZ4multPfS_S_iE2sb has been demoted

.visible .entry _Z4multPfS_S_i(
	.param .u64 .ptr .align 1 _Z4multPfS_S_i_param_0,
	.param .u64 .ptr .align 1 _Z4multPfS_S_i_param_1,
	.param .u64 .ptr .align 1 _Z4multPfS_S_i_param_2,
	.param .u32 _Z4multPfS_S_i_param_3
)
{
	.reg .pred 	%p<3>;
	.reg .b32 	%r<37>;
	.reg .b32 	%f<105>;
	.reg .b64 	%rd<13>;
	// demoted variable
	.shared .align 4 .b8 _ZZ4multPfS_S_iE2sa[4096];
	// demoted variable
	.shared .align 4 .b8 _ZZ4multPfS_S_iE2sb[4096];
	ld.param.u64 	%rd3, [_Z4multPfS_S_i_param_0];
	ld.param.u64 	%rd4, [_Z4multPfS_S_i_param_1];
	ld.param.u64 	%rd5, [_Z4multPfS_S_i_param_2];
	ld.param.u32 	%r19, [_Z4multPfS_S_i_param_3];
	mov.u32 	%r20, %ctaid.y;
	mov.u32 	%r21, %ctaid.x;
	mov.u32 	%r1, %tid.y;
	mov.u32 	%r2, %tid.x;
	shl.b32 	%r22, %r20, 5;
	add.s32 	%r3, %r22, %r1;
	shl.b32 	%r4, %r21, 5;
	setp.lt.s32 	%p1, %r19, 32;
	mov.f32 	%f104, 0f00000000;
	@%p1 bra 	$L__BB0_3;
	shl.b32 	%r23, %r1, 7;
	mov.u32 	%r24, _ZZ4multPfS_S_iE2sa;
	add.s32 	%r5, %r24, %r23;
	shl.b32 	%r25, %r2, 2;
	add.s32 	%r6, %r5, %r25;
	mov.u32 	%r26, _ZZ4multPfS_S_iE2sb;
	add.s32 	%r8, %r26, %r25;
	add.s32 	%r7, %r8, %r23;
	shr.s32 	%r27, %r19, 31;
	shr.u32 	%r28, %r27, 27;
	add.s32 	%r29, %r19, %r28;
	shr.s32 	%r30, %r29, 5;
	neg.s32 	%r36, %r30;
	mad.lo.s32 	%r35, %r19, %r3, %r2;
	mad.lo.s32 	%r31, %r1, %r19, %r2;
	add.s32 	%r34, %r31, %r4;
	shl.b32 	%r12, %r19, 5;
	cvta.to.global.u64 	%rd1, %rd3;
	cvta.to.global.u64 	%rd2, %rd4;
	mov.f32 	%f104, 0f00000000;
$L__BB0_2:
	mul.wide.s32 	%rd6, %r35, 4;
	add.s64 	%rd7, %rd1, %rd6;
	ld.global.f32 	%f6, [%rd7];
	st.shared.f32 	[%r6], %f6;
	mul.wide.u32 	%rd8, %r34, 4;
	add.s64 	%rd9, %rd2, %rd8;
	ld.global.f32 	%f7, [%rd9];
	st.shared.f32 	[%r7], %f7;
	bar.sync 	0;
	ld.shared.f32 	%f8, [%r5];
	ld.shared.f32 	%f9, [%r8];
	fma.rn.f32 	%f10, %f8, %f9, %f104;
	ld.shared.f32 	%f11, [%r5+4];
	ld.shared.f32 	%f12, [%r8+128];
	fma.rn.f32 	%f13, %f11, %f12, %f10;
	ld.shared.f32 	%f14, [%r5+8];
	ld.shared.f32 	%f15, [%r8+256];
	fma.rn.f32 	%f16, %f14, %f15, %f13;
	ld.shared.f32 	%f17, [%r5+12];
	ld.shared.f32 	%f18, [%r8+384];
	fma.rn.f32 	%f19, %f17, %f18, %f16;
	ld.shared.f32 	%f20, [%r5+16];
	ld.shared.f32 	%f21, [%r8+512];
	fma.rn.f32 	%f22, %f20, %f21, %f19;
	ld.shared.f32 	%f23, [%r5+20];
	ld.shared.f32 	%f24, [%r8+640];
	fma.rn.f32 	%f25, %f23, %f24, %f22;
	ld.shared.f32 	%f26, [%r5+24];
	ld.shared.f32 	%f27, [%r8+768];
	fma.rn.f32 	%f28, %f26, %f27, %f25;
	ld.shared.f32 	%f29, [%r5+28];
	ld.shared.f32 	%f30, [%r8+896];
	fma.rn.f32 	%f31, %f29, %f30, %f28;
	ld.shared.f32 	%f32, [%r5+32];
	ld.shared.f32 	%f33, [%r8+1024];
	fma.rn.f32 	%f34, %f32, %f33, %f31;
	ld.shared.f32 	%f35, [%r5+36];
	ld.shared.f32 	%f36, [%r8+1152];
	fma.rn.f32 	%f37, %f35, %f36, %f34;
	ld.shared.f32 	%f38, [%r5+40];
	ld.shared.f32 	%f39, [%r8+1280];
	fma.rn.f32 	%f40, %f38, %f39, %f37;
	ld.shared.f32 	%f41, [%r5+44];
	ld.shared.f32 	%f42, [%r8+1408];
	fma.rn.f32 	%f43, %f41, %f42, %f40;
	ld.shared.f32 	%f44, [%r5+48];
	ld.shared.f32 	%f45, [%r8+1536];
	fma.rn.f32 	%f46, %f44, %f45, %f43;
	ld.shared.f32 	%f47, [%r5+52];
	ld.shared.f32 	%f48, [%r8+1664];
	fma.rn.f32 	%f49, %f47, %f48, %f46;
	ld.shared.f32 	%f50, [%r5+56];
	ld.shared.f32 	%f51, [%r8+1792];
	fma.rn.f32 	%f52, %f50, %f51, %f49;
	ld.shared.f32 	%f53, [%r5+60];
	ld.shared.f32 	%f54, [%r8+1920];
	fma.rn.f32 	%f55, %f53, %f54, %f52;
	ld.shared.f32 	%f56, [%r5+64];
	ld.shared.f32 	%f57, [%r8+2048];
	fma.rn.f32 	%f58, %f56, %f57, %f55;
	ld.shared.f32 	%f59, [%r5+68];
	ld.shared.f32 	%f60, [%r8+2176];
	fma.rn.f32 	%f61, %f59, %f60, %f58;
	ld.shared.f32 	%f62, [%r5+72];
	ld.shared.f32 	%f63, [%r8+2304];
	fma.rn.f32 	%f64, %f62, %f63, %f61;
	ld.shared.f32 	%f65, [%r5+76];
	ld.shared.f32 	%f66, [%r8+2432];
	fma.rn.f32 	%f67, %f65, %f66, %f64;
	ld.shared.f32 	%f68, [%r5+80];
	ld.shared.f32 	%f69, [%r8+2560];
	fma.rn.f32 	%f70, %f68, %f69, %f67;
	ld.shared.f32 	%f71, [%r5+84];
	ld.shared.f32 	%f72, [%r8+2688];
	fma.rn.f32 	%f73, %f71, %f72, %f70;
	ld.shared.f32 	%f74, [%r5+88];
	ld.shared.f32 	%f75, [%r8+2816];
	fma.rn.f32 	%f76, %f74, %f75, %f73;
	ld.shared.f32 	%f77, [%r5+92];
	ld.shared.f32 	%f78, [%r8+2944];
	fma.rn.f32 	%f79, %f77, %f78, %f76;
	ld.shared.f32 	%f80, [%r5+96];
	ld.shared.f32 	%f81, [%r8+3072];
	fma.rn.f32 	%f82, %f80, %f81, %f79;
	ld.shared.f32 	%f83, [%r5+100];
	ld.shared.f32 	%f84, [%r8+3200];
	fma.rn.f32 	%f85, %f83, %f84, %f82;
	ld.shared.f32 	%f86, [%r5+104];
	ld.shared.f32 	%f87, [%r8+3328];
	fma.rn.f32 	%f88, %f86, %f87, %f85;
	ld.shared.f32 	%f89, [%r5+108];
	ld.shared.f32 	%f90, [%r8+3456];
	fma.rn.f32 	%f91, %f89, %f90, %f88;
	ld.shared.f32 	%f92, [%r5+112];
	ld.shared.f32 	%f93, [%r8+3584];
	fma.rn.f32 	%f94, %f92, %f93, %f91;
	ld.shared.f32 	%f95, [%r5+116];
	ld.shared.f32 	%f96, [%r8+3712];
	fma.rn.f32 	%f97, %f95, %f96, %f94;
	ld.shared.f32 	%f98, [%r5+120];
	ld.shared.f32 	%f99, [%r8+3840];
	fma.rn.f32 	%f100, %f98, %f99, %f97;
	ld.shared.f32 	%f101, [%r5+124];
	ld.shared.f32 	%f102, [%r8+3968];
	fma.rn.f32 	%f104, %f101, %f102, %f100;
	bar.sync 	0;
	add.s32 	%r36, %r36, 1;
	setp.ne.s32 	%p2, %r36, 0;
	add.s32 	%r35, %r35, 32;
	add.s32 	%r34, %r34, %r12;
	@%p2 bra 	$L__BB0_2;
$L__BB0_3:
	cvta.to.global.u64 	%rd10, %rd5;
	add.s32 	%r32, %r4, %r2;
	mad.lo.s32 	%r33, %r19, %r3, %r32;
	mul.wide.s32 	%rd11, %r33, 4;
	add.s64 	%rd12, %rd10, %rd11;
	st.global.f32 	[%rd12], %f104;
	ret;

}


// ===== COMPILED SASS (sm_100) =====

	.target	sm_100

	.elftype	@"ET_EXEC"


//--------------------- .note.nv.tkinfo           --------------------------
	.section	.note.nv.tkinfo,"",@"SHT_NOTE"
	.sectionflags	@"SHF_NOTE_NV_TKINFO"
	.tkinfo
        /*0018*/ 	.word	0x00000002
        /*0030*/ 	.string	""
        /*0030*/ 	.string	"ptxas"
        /*0030*/ 	.string	"Cuda compilation tools, release 13.0, V13.0.88"
        /*0030*/ 	.string	"Build cuda_13.0.r13.0/compiler.36424714_0"
        /*0030*/ 	.string	"-arch sm_100 -m 64 "



//--------------------- .note.nv.cuinfo           --------------------------
	.section	.note.nv.cuinfo,"",@"SHT_NOTE"
	.sectionflags	@"SHF_NOTE_NV_CUINFO"
        /*0018*/ 	.short	0x0002
        /*001a*/ 	.short	0x0064
        /*001c*/ 	.short	0x0082
	.zero		2


//--------------------- .nv.info                  --------------------------
	.section	.nv.info,"",@"SHT_CUDA_INFO"
	.align	4


	//----- nvinfo : EIATTR_REGCOUNT
	.align		4
        /*0000*/ 	.byte	0x04, 0x2f
        /*0002*/ 	.short	(.L_1 - .L_0)
	.align		4
.L_0:
        /*0004*/ 	.word	index@(_Z4multPfS_S_i)
        /*0008*/ 	.word	0x00000020


	//----- nvinfo : EIATTR_FRAME_SIZE
	.align		4
.L_1:
        /*000c*/ 	.byte	0x04, 0x11
        /*000e*/ 	.short	(.L_3 - .L_2)
	.align		4
.L_2:
        /*0010*/ 	.word	index@(_Z4multPfS_S_i)
        /*0014*/ 	.word	0x00000000


	//----- nvinfo : EIATTR_MIN_STACK_SIZE
	.align		4
.L_3:
        /*0018*/ 	.byte	0x04, 0x12
        /*001a*/ 	.short	(.L_5 - .L_4)
	.align		4
.L_4:
        /*001c*/ 	.word	index@(_Z4multPfS_S_i)
        /*0020*/ 	.word	0x00000000
.L_5:


//--------------------- .nv.compat                --------------------------
	.section	.nv.compat,"",@"SHT_CUDA_COMPAT_INFO"
	.align	4
        /*0000*/ 	.byte	0x02, 0x09, 0x00, 0x00, 0x02, 0x02, 0x01, 0x00, 0x02, 0x05, 0x05, 0x00, 0x03, 0x07, 0x01, 0x01
        /*0010*/ 	.byte	0x02, 0x03, 0x00, 0x00, 0x02, 0x06, 0x01, 0x00, 0x04, 0x0b, 0x08, 0x00, 0x09, 0x00, 0x00, 0x00
        /*0020*/ 	.byte	0x00, 0x00, 0x00, 0x00


//--------------------- .nv.info._Z4multPfS_S_i   --------------------------
	.section	.nv.info._Z4multPfS_S_i,"",@"SHT_CUDA_INFO"
	.sectionflags	@""
	.align	4


	//----- nvinfo : EIATTR_CUDA_API_VERSION
	.align		4
        /*0000*/ 	.byte	0x04, 0x37
        /*0002*/ 	.short	(.L_7 - .L_6)
.L_6:
        /*0004*/ 	.word	0x00000082


	//----- nvinfo : EIATTR_KPARAM_INFO
	.align		4
.L_7:
        /*0008*/ 	.byte	0x04, 0x17
        /*000a*/ 	.short	(.L_9 - .L_8)
.L_8:
        /*000c*/ 	.word	0x00000000
        /*0010*/ 	.short	0x0003
        /*0012*/ 	.short	0x0018
        /*0014*/ 	.byte	0x00, 0xf0, 0x11, 0x00


	//----- nvinfo : EIATTR_KPARAM_INFO
	.align		4
.L_9:
        /*0018*/ 	.byte	0x04, 0x17
        /*001a*/ 	.short	(.L_11 - .L_10)
.L_10:
        /*001c*/ 	.word	0x00000000
        /*0020*/ 	.short	0x0002
        /*0022*/ 	.short	0x0010
        /*0024*/ 	.byte	0x00, 0xf5, 0x21, 0x00


	//----- nvinfo : EIATTR_KPARAM_INFO
	.align		4
.L_11:
        /*0028*/ 	.byte	0x04, 0x17
        /*002a*/ 	.short	(.L_13 - .L_12)
.L_12:
        /*002c*/ 	.word	0x00000000
        /*0030*/ 	.short	0x0001
        /*0032*/ 	.short	0x0008
        /*0034*/ 	.byte	0x00, 0xf5, 0x21, 0x00


	//----- nvinfo : EIATTR_KPARAM_INFO
	.align		4
.L_13:
        /*0038*/ 	.byte	0x04, 0x17
        /*003a*/ 	.short	(.L_15 - .L_14)
.L_14:
        /*003c*/ 	.word	0x00000000
        /*0040*/ 	.short	0x0000
        /*0042*/ 	.short	0x0000
        /*0044*/ 	.byte	0x00, 0xf5, 0x21, 0x00


	//----- nvinfo : EIATTR_SPARSE_MMA_MASK
	.align		4
.L_15:
        /*0048*/ 	.byte	0x03, 0x50
        /*004a*/ 	.short	0x0000


	//----- nvinfo : EIATTR_MAXREG_COUNT
	.align		4
        /*004c*/ 	.byte	0x03, 0x1b
        /*004e*/ 	.short	0x00ff


	//----- nvinfo : EIATTR_NUM_BARRIERS
	.align		4
        /*0050*/ 	.byte	0x02, 0x4c
        /*0052*/ 	.byte	0x01
	.zero		1


	//----- nvinfo : EIATTR_MERCURY_ISA_VERSION
	.align		4
        /*0054*/ 	.byte	0x03, 0x5f
        /*0056*/ 	.short	0x0101


	//----- nvinfo : EIATTR_VRC_CTA_INIT_COUNT
	.align		4
        /*0058*/ 	.byte	0x02, 0x4a
	.zero		1
	.zero		1


	//----- nvinfo : EIATTR_EXIT_INSTR_OFFSETS
	.align		4
        /*005c*/ 	.byte	0x04, 0x1c
        /*005e*/ 	.short	(.L_17 - .L_16)


	//   ....[0]....
.L_16:
        /*0060*/ 	.word	0x00000780


	//----- nvinfo : EIATTR_CBANK_PARAM_SIZE
	.align		4
.L_17:
        /*0064*/ 	.byte	0x03, 0x19
        /*0066*/ 	.short	0x001c


	//----- nvinfo : EIATTR_PARAM_CBANK
	.align		4
        /*0068*/ 	.byte	0x04, 0x0a
        /*006a*/ 	.short	(.L_19 - .L_18)
	.align		4
.L_18:
        /*006c*/ 	.word	index@(.nv.constant0._Z4multPfS_S_i)
        /*0070*/ 	.short	0x0380
        /*0072*/ 	.short	0x001c


	//----- nvinfo : EIATTR_SW_WAR
	.align		4
.L_19:
        /*0074*/ 	.byte	0x04, 0x36
        /*0076*/ 	.short	(.L_21 - .L_20)
.L_20:
        /*0078*/ 	.word	0x00000008
.L_21:


//--------------------- .nv.callgraph             --------------------------
	.section	.nv.callgraph,"",@"SHT_CUDA_CALLGRAPH"
	.align	4
	.sectionentsize	8
	.align		4
        /*0000*/ 	.word	0x00000000
	.align		4
        /*0004*/ 	.word	0xffffffff
	.align		4
        /*0008*/ 	.word	0x00000000
	.align		4
        /*000c*/ 	.word	0xfffffffe
	.align		4
        /*0010*/ 	.word	0x00000000
	.align		4
        /*0014*/ 	.word	0xfffffffd
	.align		4
        /*0018*/ 	.word	0x00000000
	.align		4
        /*001c*/ 	.word	0xfffffffc


//--------------------- .text._Z4multPfS_S_i      --------------------------
	.section	.text._Z4multPfS_S_i,"ax",@progbits
	.align	128
        .global         _Z4multPfS_S_i
        .type           _Z4multPfS_S_i,@function
        .size           _Z4multPfS_S_i,(.L_x_3 - _Z4multPfS_S_i)
        .other          _Z4multPfS_S_i,@"STO_CUDA_ENTRY STV_DEFAULT"
_Z4multPfS_S_i:
.text._Z4multPfS_S_i:
[----:B------:R-:W-:Y:S01]  /*0000*/  LDC R1, c[0x0][0x37c] ;  /* 0x0000df00ff017b82 */ /* 0x000fe20000000800 */
[----:B------:R-:W0:Y:S07]  /*0010*/  S2R R5, SR_CTAID.Y ;  /* 0x0000000000057919 */ /* 0x000e2e0000002600 */
[----:B------:R-:W1:Y:S01]  /*0020*/  LDC R0, c[0x0][0x398] ;  /* 0x0000e600ff007b82 */ /* 0x000e620000000800 */
[----:B------:R-:W2:Y:S01]  /*0030*/  LDCU.64 UR8, c[0x0][0x358] ;  /* 0x00006b00ff0877ac */ /* 0x000ea20008000a00 */
[----:B------:R-:W-:Y:S01]  /*0040*/  HFMA2 R11, -RZ, RZ, 0, 0 ;  /* 0x00000000ff0b7431 */ /* 0x000fe200000001ff */
[----:B------:R-:W0:Y:S01]  /*0050*/  S2R R9, SR_TID.Y ;  /* 0x0000000000097919 */ /* 0x000e220000002200 */
[----:B------:R-:W3:Y:S04]  /*0060*/  S2R R7, SR_CTAID.X ;  /* 0x0000000000077919 */ /* 0x000ee80000002500 */
[----:B------:R-:W4:Y:S01]  /*0070*/  LDC.64 R22, c[0x0][0x390] ;  /* 0x0000e400ff167b82 */ /* 0x000f220000000a00 */
[----:B------:R-:W3:Y:S01]  /*0080*/  S2R R8, SR_TID.X ;  /* 0x0000000000087919 */ /* 0x000ee20000002100 */
[----:B-1----:R-:W-:-:S02]  /*0090*/  ISETP.GE.AND P0, PT, R0, 0x20, PT ;  /* 0x000000200000780c */ /* 0x002fc40003f06270 */
[----:B0-----:R-:W-:Y:S02]  /*00a0*/  LEA R5, R5, R9, 0x5 ;  /* 0x0000000905057211 */ /* 0x001fe400078e28ff */
[----:B---3--:R-:W-:-:S05]  /*00b0*/  LEA R2, R7, R8, 0x5 ;  /* 0x0000000807027211 */ /* 0x008fca00078e28ff */
[----:B------:R-:W-:-:S04]  /*00c0*/  IMAD R3, R5, R0, R2 ;  /* 0x0000000005037224 */ /* 0x000fc800078e0202 */
[----:B----4-:R-:W-:Y:S01]  /*00d0*/  IMAD.WIDE R22, R3, 0x4, R22 ;  /* 0x0000000403167825 */ /* 0x010fe200078e0216 */
[----:B--2---:R-:W-:Y:S06]  /*00e0*/  @!P0 BRA `(.L_x_0) ;  /* 0x0000000400a08947 */ /* 0x004fec0003800000 */
[----:B------:R-:W0:Y:S01]  /*00f0*/  S2UR UR6, SR_CgaCtaId ;  /* 0x00000000000679c3 */ /* 0x000e220000008800 */
[----:B------:R-:W-:Y:S01]  /*0100*/  UMOV UR4, 0x400 ;  /* 0x0000040000047882 */ /* 0x000fe20000000000 */
[----:B------:R-:W-:Y:S01]  /*0110*/  SHF.R.S32.HI R3, RZ, 0x1f, R0 ;  /* 0x0000001fff037819 */ /* 0x000fe20000011400 */
[----:B------:R-:W-:Y:S01]  /*0120*/  UIADD3 UR5, UPT, UPT, UR4, 0x1000, URZ ;  /* 0x0000100004057890 */ /* 0x000fe2000fffe0ff */
[-CC-:B------:R-:W-:Y:S01]  /*0130*/  IMAD R2, R9, R0.reuse, R8.reuse ;  /* 0x0000000009027224 */ /* 0x180fe200078e0208 */
[----:B------:R-:W-:Y:S02]  /*0140*/  MOV R11, RZ ;  /* 0x000000ff000b7202 */ /* 0x000fe40000000f00 */
[----:B------:R-:W-:Y:S01]  /*0150*/  LEA.HI R4, R3, R0, RZ, 0x5 ;  /* 0x0000000003047211 */ /* 0x000fe200078f28ff */
[----:B------:R-:W1:Y:S01]  /*0160*/  LDC.64 R20, c[0x0][0x380] ;  /* 0x0000e000ff147b82 */ /* 0x000e620000000a00 */
[----:B------:R-:W-:Y:S01]  /*0170*/  LEA R3, R7, R2, 0x5 ;  /* 0x0000000207037211 */ /* 0x000fe200078e28ff */
[----:B------:R-:W-:Y:S01]  /*0180*/  IMAD R2, R5, R0, R8 ;  /* 0x0000000005027224 */ /* 0x000fe200078e0208 */
[----:B------:R-:W-:-:S04]  /*0190*/  SHF.R.S32.HI R4, RZ, 0x5, R4 ;  /* 0x00000005ff047819 */ /* 0x000fc80000011404 */
[----:B------:R-:W-:Y:S01]  /*01a0*/  IADD3 R4, PT, PT, -R4, RZ, RZ ;  /* 0x000000ff04047210 */ /* 0x000fe20007ffe1ff */
[----:B------:R-:W2:Y:S01]  /*01b0*/  LDC.64 R18, c[0x0][0x388] ;  /* 0x0000e200ff127b82 */ /* 0x000ea20000000a00 */
[----:B0-----:R-:W-:Y:S02]  /*01c0*/  ULEA UR4, UR6, UR4, 0x18 ;  /* 0x0000000406047291 */ /* 0x001fe4000f8ec0ff */
[----:B------:R-:W-:-:S04]  /*01d0*/  ULEA UR5, UR6, UR5, 0x18 ;  /* 0x0000000506057291 */ /* 0x000fc8000f8ec0ff */
[C---:B------:R-:W-:Y:S02]  /*01e0*/  LEA R16, R9.reuse, UR4, 0x7 ;  /* 0x0000000409107c11 */ /* 0x040fe4000f8e38ff */
[C---:B------:R-:W-:Y:S02]  /*01f0*/  LEA R6, R8.reuse, UR5, 0x2 ;  /* 0x0000000508067c11 */ /* 0x040fe4000f8e10ff */
[----:B------:R-:W-:Y:S02]  /*0200*/  LEA R7, R8, R16, 0x2 ;  /* 0x0000001008077211 */ /* 0x000fe400078e10ff */
[----:B------:R-:W-:-:S07]  /*0210*/  LEA R5, R9, R6, 0x7 ;  /* 0x0000000609057211 */ /* 0x000fce00078e38ff */
.L_x_1:
[----:B-1----:R-:W-:-:S04]  /*0220*/  IMAD.WIDE R24, R2, 0x4, R20 ;  /* 0x0000000402187825 */ /* 0x002fc800078e0214 */
[----:B--2---:R-:W-:Y:S02]  /*0230*/  IMAD.WIDE.U32 R8, R3, 0x4, R18 ;  /* 0x0000000403087825 */ /* 0x004fe400078e0012 */
[----:B------:R-:W2:Y:S04]  /*0240*/  LDG.E R24, desc[UR8][R24.64] ;  /* 0x0000000818187981 */ /* 0x000ea8000c1e1900 */
[----:B------:R-:W3:Y:S01]  /*0250*/  LDG.E R26, desc[UR8][R8.64] ;  /* 0x00000008081a7981 */ /* 0x000ee2000c1e1900 */
[----:B------:R-:W-:Y:S02]  /*0260*/  IADD3 R4, PT, PT, R4, 0x1, RZ ;  /* 0x0000000104047810 */ /* 0x000fe40007ffe0ff */
[----:B------:R-:W-:Y:S02]  /*0270*/  IADD3 R2, PT, PT, R2, 0x20, RZ ;  /* 0x0000002002027810 */ /* 0x000fe40007ffe0ff */
[----:B------:R-:W-:-:S02]  /*0280*/  ISETP.NE.AND P0, PT, R4, RZ, PT ;  /* 0x000000ff0400720c */ /* 0x000fc40003f05270 */
[----:B------:R-:W-:Y:S01]  /*0290*/  LEA R3, R0, R3, 0x5 ;  /* 0x0000000300037211 */ /* 0x000fe200078e28ff */
[----:B--2---:R-:W-:Y:S04]  /*02a0*/  STS [R7], R24 ;  /* 0x0000001807007388 */ /* 0x004fe80000000800 */
[----:B---3--:R-:W-:Y:S01]  /*02b0*/  STS [R5], R26 ;  /* 0x0000001a05007388 */ /* 0x008fe20000000800 */
[----:B------:R-:W-:Y:S06]  /*02c0*/  BAR.SYNC.DEFER_BLOCKING 0x0 ;  /* 0x0000000000007b1d */ /* 0x000fec0000010000 */
[----:B------:R-:W-:Y:S04]  /*02d0*/  LDS R10, [R6] ;  /* 0x00000000060a7984 */ /* 0x000fe80000000800 */
[----:B------:R-:W0:Y:S04]  /*02e0*/  LDS.128 R12, [R16] ;  /* 0x00000000100c7984 */ /* 0x000e280000000c00 */
[----:B------:R-:W1:Y:S04]  /*02f0*/  LDS R27, [R6+0x80] ;  /* 0x00008000061b7984 */ /* 0x000e680000000800 */
[----:B------:R-:W2:Y:S04]  /*0300*/  LDS R17, [R6+0x100] ;  /* 0x0001000006117984 */ /* 0x000ea80000000800 */
[----:B------:R-:W3:Y:S04]  /*0310*/  LDS R29, [R6+0x180] ;  /* 0x00018000061d7984 */ /* 0x000ee80000000800 */
[----:B------:R-:W-:Y:S01]  /*0320*/  LDS R25, [R6+0x380] ;  /* 0x0003800006197984 */ /* 0x000fe20000000800 */
[----:B0-----:R-:W-:-:S03]  /*0330*/  FFMA R10, R12, R10, R11 ;  /* 0x0000000a0c0a7223 */ /* 0x001fc6000000000b */
[----:B------:R-:W-:Y:S01]  /*0340*/  LDS R12, [R6+0x280] ;  /* 0x00028000060c7984 */ /* 0x000fe20000000800 */
[----:B-1----:R-:W-:-:S03]  /*0350*/  FFMA R28, R27, R13, R10 ;  /* 0x0000000d1b1c7223 */ /* 0x002fc6000000000a */
[----:B------:R-:W-:Y:S01]  /*0360*/  LDS R13, [R6+0x200] ;  /* 0x00020000060d7984 */ /* 0x000fe20000000800 */
[----:B--2---:R-:W-:-:S03]  /*0370*/  FFMA R14, R17, R14, R28 ;  /* 0x0000000e110e7223 */ /* 0x004fc6000000001c */
[----:B------:R-:W0:Y:S01]  /*0380*/  LDS.128 R8, [R16+0x10] ;  /* 0x0000100010087984 */ /* 0x000e220000000c00 */
[----:B---3--:R-:W-:-:S03]  /*0390*/  FFMA R15, R29, R15, R14 ;  /* 0x0000000f1d0f7223 */ /* 0x008fc6000000000e */
[----:B------:R-:W1:Y:S01]  /*03a0*/  LDS R17, [R6+0x300] ;  /* 0x0003000006117984 */ /* 0x000e620000000800 */
[----:B0-----:R-:W-:-:S03]  /*03b0*/  FFMA R13, R8, R13, R15 ;  /* 0x0000000d080d7223 */ /* 0x001fc6000000000f */
[----:B------:R-:W-:Y:S01]  /*03c0*/  LDS R8, [R6+0x480] ;  /* 0x0004800006087984 */ /* 0x000fe20000000800 */
[----:B------:R-:W-:-:S03]  /*03d0*/  FFMA R24, R12, R9, R13 ;  /* 0x000000090c187223 */ /* 0x000fc6000000000d */
[----:B------:R-:W-:Y:S01]  /*03e0*/  LDS R9, [R6+0x400] ;  /* 0x0004000006097984 */ /* 0x000fe20000000800 */
[----:B-1----:R-:W-:-:S03]  /*03f0*/  FFMA R10, R17, R10, R24 ;  /* 0x0000000a110a7223 */ /* 0x002fc60000000018 */
[----:B------:R-:W0:Y:S01]  /*0400*/  LDS.128 R12, [R16+0x20] ;  /* 0x00002000100c7984 */ /* 0x000e220000000c00 */
[----:B------:R-:W-:-:S03]  /*0410*/  FFMA R11, R25, R11, R10 ;  /* 0x0000000b190b7223 */ /* 0x000fc6000000000a */
[----:B------:R-:W1:Y:S04]  /*0420*/  LDS R17, [R6+0x500] ;  /* 0x0005000006117984 */ /* 0x000e680000000800 */
[----:B------:R-:W2:Y:S01]  /*0430*/  LDS R25, [R6+0x580] ;  /* 0x0005800006197984 */ /* 0x000ea20000000800 */
[----:B0-----:R-:W-:-:S03]  /*0440*/  FFMA R9, R12, R9, R11 ;  /* 0x000000090c097223 */ /* 0x001fc6000000000b */
[----:B------:R-:W-:Y:S01]  /*0450*/  LDS R12, [R6+0x680] ;  /* 0x00068000060c7984 */ /* 0x000fe20000000800 */
[----:B------:R-:W-:-:S03]  /*0460*/  FFMA R24, R8, R13, R9 ;  /* 0x0000000d08187223 */ /* 0x000fc60000000009 */
[----:B------:R-:W-:Y:S01]  /*0470*/  LDS R13, [R6+0x600] ;  /* 0x00060000060d7984 */ /* 0x000fe20000000800 */
[----:B-1----:R-:W-:-:S03]  /*0480*/  FFMA R14, R17, R14, R24 ;  /* 0x0000000e110e7223 */ /* 0x002fc60000000018 */
[----:B------:R-:W0:Y:S01]  /*0490*/  LDS.128 R8, [R16+0x30] ;  /* 0x0000300010087984 */ /* 0x000e220000000c00 */
[----:B--2---:R-:W-:-:S03]  /*04a0*/  FFMA R15, R25, R15, R14 ;  /* 0x0000000f190f7223 */ /* 0x004fc6000000000e */
        /* <DEDUP_REMOVED lines=19> */
[----:B------:R-:W-:Y:S04]  /*05e0*/  LDS R24, [R6+0xc80] ;  /* 0x000c800006187984 */ /* 0x000fe80000000800 */
[----:B------:R-:W-:Y:S01]  /*05f0*/  LDS R17, [R6+0xd00] ;  /* 0x000d000006117984 */ /* 0x000fe20000000800 */
[----:B0-----:R-:W-:-:S03]  /*0600*/  FFMA R13, R8, R13, R15 ;  /* 0x0000000d080d7223 */ /* 0x001fc6000000000f */
[----:B------:R-:W0:Y:S01]  /*0610*/  LDS R8, [R6+0xb80] ;  /* 0x000b800006087984 */ /* 0x000e220000000800 */
[----:B------:R-:W-:-:S03]  /*0620*/  FFMA R26, R12, R9, R13 ;  /* 0x000000090c1a7223 */ /* 0x000fc6000000000d */
[----:B------:R-:W-:Y:S01]  /*0630*/  LDS R9, [R6+0xc00] ;  /* 0x000c000006097984 */ /* 0x000fe20000000800 */
[----:B-1----:R-:W-:-:S03]  /*0640*/  FFMA R25, R25, R10, R26 ;  /* 0x0000000a19197223 */ /* 0x002fc6000000001a */
[----:B------:R-:W1:Y:S01]  /*0650*/  LDS.128 R12, [R16+0x60] ;  /* 0x00006000100c7984 */ /* 0x000e620000000c00 */
[----:B0-----:R-:W-:-:S03]  /*0660*/  FFMA R11, R8, R11, R25 ;  /* 0x0000000b080b7223 */ /* 0x001fc60000000019 */
[----:B------:R-:W-:Y:S01]  /*0670*/  LDS R25, [R6+0xf80] ;  /* 0x000f800006197984 */ /* 0x000fe20000000800 */
[----:B-1----:R-:W-:-:S03]  /*0680*/  FFMA R9, R12, R9, R11 ;  /* 0x000000090c097223 */ /* 0x002fc6000000000b */
[----:B------:R-:W0:Y:S01]  /*0690*/  LDS R12, [R6+0xd80] ;  /* 0x000d8000060c7984 */ /* 0x000e220000000800 */
[----:B------:R-:W-:-:S03]  /*06a0*/  FFMA R26, R24, R13, R9 ;  /* 0x0000000d181a7223 */ /* 0x000fc60000000009 */
[----:B------:R-:W-:Y:S01]  /*06b0*/  LDS R13, [R6+0xe00] ;  /* 0x000e0000060d7984 */ /* 0x000fe20000000800 */
[----:B------:R-:W-:-:S03]  /*06c0*/  FFMA R17, R17, R14, R26 ;  /* 0x0000000e11117223 */ /* 0x000fc6000000001a */
[----:B------:R-:W1:Y:S04]  /*06d0*/  LDS.128 R8, [R16+0x70] ;  /* 0x0000700010087984 */ /* 0x000e680000000c00 */
[----:B------:R-:W2:Y:S04]  /*06e0*/  LDS R24, [R6+0xe80] ;  /* 0x000e800006187984 */ /* 0x000ea80000000800 */
[----:B------:R-:W3:Y:S01]  /*06f0*/  LDS R14, [R6+0xf00] ;  /* 0x000f0000060e7984 */ /* 0x000ee20000000800 */
[----:B0-----:R-:W-:-:S04]  /*0700*/  FFMA R15, R12, R15, R17 ;  /* 0x0000000f0c0f7223 */ /* 0x001fc80000000011 */
[----:B-1----:R-:W-:-:S04]  /*0710*/  FFMA R13, R8, R13, R15 ;  /* 0x0000000d080d7223 */ /* 0x002fc8000000000f */
[----:B--2---:R-:W-:-:S04]  /*0720*/  FFMA R9, R24, R9, R13 ;  /* 0x0000000918097223 */ /* 0x004fc8000000000d */
[----:B---3--:R-:W-:-:S04]  /*0730*/  FFMA R10, R14, R10, R9 ;  /* 0x0000000a0e0a7223 */ /* 0x008fc80000000009 */
[----:B------:R-:W-:Y:S01]  /*0740*/  FFMA R11, R25, R11, R10 ;  /* 0x0000000b190b7223 */ /* 0x000fe2000000000a */
[----:B------:R-:W-:Y:S06]  /*0750*/  BAR.SYNC.DEFER_BLOCKING 0x0 ;  /* 0x0000000000007b1d */ /* 0x000fec0000010000 */
[----:B------:R-:W-:Y:S05]  /*0760*/  @P0 BRA `(.L_x_1) ;  /* 0xfffffff800ac0947 */ /* 0x000fea000383ffff */
.L_x_0:
[----:B------:R-:W-:Y:S01]  /*0770*/  STG.E desc[UR8][R22.64], R11 ;  /* 0x0000000b16007986 */ /* 0x000fe2000c101908 */
[----:B------:R-:W-:Y:S05]  /*0780*/  EXIT ;  /* 0x000000000000794d */ /* 0x000fea0003800000 */
.L_x_2:
[----:B------:R-:W-:-:S00]  /*0790*/  BRA `(.L_x_2) ;  /* 0xfffffffc00fc7947 */ /* 0x000fc0000383ffff */
[----:B------:R-:W-:-:S00]  /*07a0*/  NOP ;  /* 0x0000000000007918 */ /* 0x000fc00000000000 */
        /* <DEDUP_REMOVED lines=13> */
.L_x_3:


//--------------------- .nv.shared._Z4multPfS_S_i --------------------------
	.section	.nv.shared._Z4multPfS_S_i,"aw",@nobits
	.sectionflags	@""
	.align	4
.nv.shared._Z4multPfS_S_i:
	.zero		9216


//--------------------- .nv.shared.reserved.0     --------------------------
	.section	.nv.shared.reserved.0,"aw",@nobits
	.weak		__nv_reservedSMEM_offset_0_alias
	.size		__nv_reservedSMEM_offset_0_alias, 0, 64
	.other		__nv_reservedSMEM_offset_0_alias,@"STO_CUDA_RESERVED_SHARED STV_DEFAULT"
__nv_reservedSMEM_offset_0_alias:
	.zero		0
	.zero		64


//--------------------- .nv.constant0._Z4multPfS_S_i --------------------------
	.section	.nv.constant0._Z4multPfS_S_i,"a",@progbits
	.sectionflags	@""
	.align	4
.nv.constant0._Z4multPfS_S_i:
	.zero		924


//--------------------- SYMBOLS --------------------------

	.type		.nv.reservedSmem.offset0,@object
	.size		.nv.reservedSmem.offset0,0x4
	.type		.nv.reservedSmem.cap,@object
	.size		.nv.reservedSmem.cap,0x4
